	.headerflags	@"EF_CUDA_TEXMODE_UNIFIED EF_CUDA_64BIT_ADDRESS EF_CUDA_ACCELERATORS EF_CUDA_SM90 EF_CUDA_VIRTUAL_SM(EF_CUDA_SM90)"
	.elftype	@"ET_EXEC"


//--------------------- .nv.info                  --------------------------
	.section	.nv.info,"",@"SHT_CUDA_INFO"
	.align	4


	//----- nvinfo : EIATTR_REGCOUNT
	.align		4
        /*0000*/ 	.byte	0x04, 0x2f
        /*0002*/ 	.short	(.L_3 - .L_2)
	.align		4
.L_2:
        /*0004*/ 	.word	index@(triton_poi_fused__native_batch_norm_legit_no_training_28)
        /*0008*/ 	.word	0x00000012


	//----- nvinfo : EIATTR_MIN_STACK_SIZE
	.align		4
.L_3:
        /*000c*/ 	.byte	0x04, 0x12
        /*000e*/ 	.short	(.L_5 - .L_4)
	.align		4
.L_4:
        /*0010*/ 	.word	index@(triton_poi_fused__native_batch_norm_legit_no_training_28)
        /*0014*/ 	.word	0x00000000


	//----- nvinfo : EIATTR_FRAME_SIZE
	.align		4
.L_5:
        /*0018*/ 	.byte	0x04, 0x11
        /*001a*/ 	.short	(.L_7 - .L_6)
	.align		4
.L_6:
        /*001c*/ 	.word	index@(triton_poi_fused__native_batch_norm_legit_no_training_28)
        /*0020*/ 	.word	0x00000000


	//----- nvinfo : EIATTR_MIN_STACK_SIZE
	.align		4
.L_7:
        /*0024*/ 	.byte	0x04, 0x12
        /*0026*/ 	.short	(.L_9 - .L_8)
	.align		4
.L_8:
        /*0028*/ 	.word	index@(triton_poi_fused__native_batch_norm_legit_no_training_28)
        /*002c*/ 	.word	0x00000000
.L_9:


//--------------------- .nv.info.triton_poi_fused__native_batch_norm_legit_no_training_28 --------------------------
	.section	.nv.info.triton_poi_fused__native_batch_norm_legit_no_training_28,"",@"SHT_CUDA_INFO"
	.sectionflags	@""
	.align	4


	//----- nvinfo : EIATTR_CUDA_API_VERSION
	.align		4
        /*0000*/ 	.byte	0x04, 0x37
        /*0002*/ 	.short	(.L_11 - .L_10)
.L_10:
        /*0004*/ 	.word	0x0000007c


	//----- nvinfo : EIATTR_KPARAM_INFO
	.align		4
.L_11:
        /*0008*/ 	.byte	0x04, 0x17
        /*000a*/ 	.short	(.L_13 - .L_12)
.L_12:
        /*000c*/ 	.word	0x00000000
        /*0010*/ 	.short	0x0006
        /*0012*/ 	.short	0x0030
        /*0014*/ 	.byte	0x00, 0xf0, 0x11, 0x00


	//----- nvinfo : EIATTR_KPARAM_INFO
	.align		4
.L_13:
        /*0018*/ 	.byte	0x04, 0x17
        /*001a*/ 	.short	(.L_15 - .L_14)
.L_14:
        /*001c*/ 	.word	0x00000000
        /*0020*/ 	.short	0x0005
        /*0022*/ 	.short	0x0028
        /*0024*/ 	.byte	0x00, 0xf4, 0x21, 0x00


	//----- nvinfo : EIATTR_KPARAM_INFO
	.align		4
.L_15:
        /*0028*/ 	.byte	0x04, 0x17
        /*002a*/ 	.short	(.L_17 - .L_16)
.L_16:
        /*002c*/ 	.word	0x00000000
        /*0030*/ 	.short	0x0004
        /*0032*/ 	.short	0x0020
        /*0034*/ 	.byte	0x00, 0xf4, 0x21, 0x00


	//----- nvinfo : EIATTR_KPARAM_INFO
	.align		4
.L_17:
        /*0038*/ 	.byte	0x04, 0x17
        /*003a*/ 	.short	(.L_19 - .L_18)
.L_18:
        /*003c*/ 	.word	0x00000000
        /*0040*/ 	.short	0x0003
        /*0042*/ 	.short	0x0018
        /*0044*/ 	.byte	0x00, 0xf4, 0x21, 0x00


	//----- nvinfo : EIATTR_KPARAM_INFO
	.align		4
.L_19:
        /*0048*/ 	.byte	0x04, 0x17
        /*004a*/ 	.short	(.L_21 - .L_20)
.L_20:
        /*004c*/ 	.word	0x00000000
        /*0050*/ 	.short	0x0002
        /*0052*/ 	.short	0x0010
        /*0054*/ 	.byte	0x00, 0xf4, 0x21, 0x00


	//----- nvinfo : EIATTR_KPARAM_INFO
	.align		4
.L_21:
        /*0058*/ 	.byte	0x04, 0x17
        /*005a*/ 	.short	(.L_23 - .L_22)
.L_22:
        /*005c*/ 	.word	0x00000000
        /*0060*/ 	.short	0x0001
        /*0062*/ 	.short	0x0008
        /*0064*/ 	.byte	0x00, 0xf4, 0x21, 0x00


	//----- nvinfo : EIATTR_KPARAM_INFO
	.align		4
.L_23:
        /*0068*/ 	.byte	0x04, 0x17
        /*006a*/ 	.short	(.L_25 - .L_24)
.L_24:
        /*006c*/ 	.word	0x00000000
        /*0070*/ 	.short	0x0000
        /*0072*/ 	.short	0x0000
        /*0074*/ 	.byte	0x00, 0xf4, 0x21, 0x00


	//----- nvinfo : EIATTR_SPARSE_MMA_MASK
	.align		4
.L_25:
        /*0078*/ 	.byte	0x03, 0x50
        /*007a*/ 	.short	0x0000


	//----- nvinfo : EIATTR_MAXREG_COUNT
	.align		4
        /*007c*/ 	.byte	0x03, 0x1b
        /*007e*/ 	.short	0x00ff


	//----- nvinfo : EIATTR_EXIT_INSTR_OFFSETS
	.align		4
        /*0080*/ 	.byte	0x04, 0x1c
        /*0082*/ 	.short	(.L_27 - .L_26)


	//   ....[0]....
.L_26:
        /*0084*/ 	.word	0x00000380


	//----- nvinfo : EIATTR_REQNTID
	.align		4
.L_27:
        /*0088*/ 	.byte	0x04, 0x10
        /*008a*/ 	.short	(.L_29 - .L_28)
.L_28:
        /*008c*/ 	.word	0x00000080
        /*0090*/ 	.word	0x00000001
        /*0094*/ 	.word	0x00000001


	//----- nvinfo : EIATTR_CBANK_PARAM_SIZE
	.align		4
.L_29:
        /*0098*/ 	.byte	0x03, 0x19
        /*009a*/ 	.short	0x0034


	//----- nvinfo : EIATTR_PARAM_CBANK
	.align		4
        /*009c*/ 	.byte	0x04, 0x0a
        /*009e*/ 	.short	(.L_31 - .L_30)
	.align		4
.L_30:
        /*00a0*/ 	.word	index@(.nv.constant0.triton_poi_fused__native_batch_norm_legit_no_training_28)
        /*00a4*/ 	.short	0x0210
        /*00a6*/ 	.short	0x0034


	//----- nvinfo : EIATTR_SW_WAR
	.align		4
.L_31:
        /*00a8*/ 	.byte	0x04, 0x36
        /*00aa*/ 	.short	(.L_33 - .L_32)
.L_32:
        /*00ac*/ 	.word	0x00000008
.L_33:


//--------------------- .nv.callgraph             --------------------------
	.section	.nv.callgraph,"",@"SHT_CUDA_CALLGRAPH"
	.align	4
	.sectionentsize	8
	.align		4
        /*0000*/ 	.word	0x00000000
	.align		4
        /*0004*/ 	.word	0xffffffff
	.align		4
        /*0008*/ 	.word	0x00000000
	.align		4
        /*000c*/ 	.word	0xfffffffe
	.align		4
        /*0010*/ 	.word	0x00000000
	.align		4
        /*0014*/ 	.word	0xfffffffd
	.align		4
        /*0018*/ 	.word	0x00000000
	.align		4
        /*001c*/ 	.word	0xfffffffc


//--------------------- .nv.constant4             --------------------------
	.section	.nv.constant4,"a",@progbits
	.align	8
	.align		8
.nv.constant4:
        /*0000*/ 	.dword	_$_str
	.align		8
        /*0008*/ 	.dword	_$_str_$_2


//--------------------- .text.triton_poi_fused__native_batch_norm_legit_no_training_28 --------------------------
	.section	.text.triton_poi_fused__native_batch_norm_legit_no_training_28,"ax",@progbits
	.align	128
        .global         triton_poi_fused__native_batch_norm_legit_no_training_28
        .type           triton_poi_fused__native_batch_norm_legit_no_training_28,@function
        .size           triton_poi_fused__native_batch_norm_legit_no_training_28,(.L_x_1 - triton_poi_fused__native_batch_norm_legit_no_training_28)
        .other          triton_poi_fused__native_batch_norm_legit_no_training_28,@"STO_CUDA_ENTRY STV_DEFAULT"
triton_poi_fused__native_batch_norm_legit_no_training_28:
.text.triton_poi_fused__native_batch_norm_legit_no_training_28:
[----:B------:R-:W-:Y:S01]  /*0000*/  LDC R1, c[0x0][0x28] ;  /* 0x00000a00ff017b82 */ /* 0x000fe20000000800 */
[----:B------:R-:W1:Y:S07]  /*0010*/  S2R R0, SR_TID.X ;  /* 0x0000000000007919 */ /* 0x000e6e0000002100 */
[----:B------:R-:W2:Y:S01]  /*0020*/  LDC.64 R2, c[0x0][0x220] ;  /* 0x00008800ff027b82 */ /* 0x000ea20000000a00 */
[----:B------:R-:W-:Y:S01]  /*0030*/  ULDC.64 UR4, c[0x0][0x208] ;  /* 0x0000820000047ab9 */ /* 0x000fe20000000a00 */
[----:B------:R-:W3:Y:S06]  /*0040*/  S2R R5, SR_CTAID.X ;  /* 0x0000000000057919 */ /* 0x000eec0000002500 */
[----:B------:R-:W4:Y:S08]  /*0050*/  LDC.64 R6, c[0x0][0x218] ;  /* 0x00008600ff067b82 */ /* 0x000f300000000a00 */
[----:B------:R-:W5:Y:S08]  /*0060*/  LDC.64 R8, c[0x0][0x228] ;  /* 0x00008a00ff087b82 */ /* 0x000f700000000a00 */
[----:B------:R-:W5:Y:S01]  /*0070*/  LDC.64 R10, c[0x0][0x230] ;  /* 0x00008c00ff0a7b82 */ /* 0x000f620000000a00 */
[----:B-1----:R-:W-:-:S04]  /*0080*/  SHF.L.U32 R0, R0, 0x1, RZ ;  /* 0x0000000100007819 */ /* 0x002fc800000006ff */
[----:B------:R-:W-:-:S04]  /*0090*/  LOP3.LUT R0, R0, 0xfe, RZ, 0xc0, !PT ;  /* 0x000000fe00007812 */ /* 0x000fc800078ec0ff */
[----:B---3--:R-:W-:-:S05]  /*00a0*/  LEA R0, R5, R0, 0x8 ;  /* 0x0000000005007211 */ /* 0x008fca00078e40ff */
[----:B------:R-:W-:-:S05]  /*00b0*/  IMAD.HI R4, R0, 0x2aaaaaab, RZ ;  /* 0x2aaaaaab00047827 */ /* 0x000fca00078e02ff */
[----:B------:R-:W-:-:S04]  /*00c0*/  SHF.R.U32.HI R5, RZ, 0x1f, R4 ;  /* 0x0000001fff057819 */ /* 0x000fc80000011604 */
[----:B------:R-:W-:-:S05]  /*00d0*/  LEA.HI R5, R4, R5, RZ, 0x19 ;  /* 0x0000000504057211 */ /* 0x000fca00078fc8ff */
[----:B------:R-:W-:Y:S02]  /*00e0*/  IMAD R13, R5, -0x300, R0 ;  /* 0xfffffd00050d7824 */ /* 0x000fe400078e0200 */
[----:B------:R-:W1:Y:S02]  /*00f0*/  LDC.64 R4, c[0x0][0x210] ;  /* 0x00008400ff047b82 */ /* 0x000e640000000a00 */
[----:B--2---:R-:W-:-:S06]  /*0100*/  IMAD.WIDE R2, R13, 0x4, R2 ;  /* 0x000000040d027825 */ /* 0x004fcc00078e0202 */
[----:B------:R-:W2:Y:S01]  /*0110*/  LDG.E.EL.64 R2, desc[UR4][R2.64] ;  /* 0x0000000402027981 */ /* 0x000ea2000c2e1b00 */
[----:B----4-:R-:W-:-:S06]  /*0120*/  IMAD.WIDE R6, R13, 0x4, R6 ;  /* 0x000000040d067825 */ /* 0x010fcc00078e0206 */
[----:B------:R-:W3:Y:S01]  /*0130*/  LDG.E.EL.64 R6, desc[UR4][R6.64] ;  /* 0x0000000406067981 */ /* 0x000ee2000c2e1b00 */
[----:B-1----:R-:W-:-:S06]  /*0140*/  IMAD.WIDE R4, R0, 0x4, R4 ;  /* 0x0000000400047825 */ /* 0x002fcc00078e0204 */
[----:B------:R-:W3:Y:S01]  /*0150*/  LDG.E.64 R4, desc[UR4][R4.64] ;  /* 0x0000000404047981 */ /* 0x000ee2000c1e1b00 */
[----:B-----5:R-:W-:-:S04]  /*0160*/  IMAD.WIDE R8, R13, 0x4, R8 ;  /* 0x000000040d087825 */ /* 0x020fc800078e0208 */
[----:B0-----:R-:W-:Y:S02]  /*0170*/  IMAD.WIDE R10, R13, 0x4, R10 ;  /* 0x000000040d0a7825 */ /* 0x001fe400078e020a */
[----:B------:R-:W4:Y:S04]  /*0180*/  LDG.E.EL.64 R8, desc[UR4][R8.64] ;  /* 0x0000000408087981 */ /* 0x000f28000c2e1b00 */
[----:B------:R-:W4:Y:S01]  /*0190*/  LDG.E.EL.64 R10, desc[UR4][R10.64] ;  /* 0x000000040a0a7981 */ /* 0x000f22000c2e1b00 */
[----:B------:R-:W-:Y:S01]  /*01a0*/  HFMA2.MMA R15, -RZ, RZ, 1.625, 0 ;  /* 0x3e800000ff0f7435 */ /* 0x000fe200000001ff */
[----:B--2---:R-:W-:Y:S01]  /*01b0*/  FADD R2, R2, 9.9999997473787516356e-06 ;  /* 0x3727c5ac02027421 */ /* 0x004fe20000000000 */
[----:B------:R-:W-:-:S03]  /*01c0*/  FADD R12, R3, 9.9999997473787516356e-06 ;  /* 0x3727c5ac030c7421 */ /* 0x000fc60000000000 */
[----:B------:R0:W1:Y:S08]  /*01d0*/  MUFU.SQRT R13, R2 ;  /* 0x00000002000d7308 */ /* 0x0000700000002000 */
[----:B------:R-:W2:Y:S01]  /*01e0*/  MUFU.SQRT R14, R12 ;  /* 0x0000000c000e7308 */ /* 0x000ea20000002000 */
[----:B0-----:R-:W0:Y:S01]  /*01f0*/  LDC.64 R2, c[0x0][0x238] ;  /* 0x00008e00ff027b82 */ /* 0x001e220000000a00 */
[----:B-1----:R-:W-:-:S02]  /*0200*/  FSETP.GT.AND P0, PT, R13, 8.50705917302346158658e+37, PT ;  /* 0x7e8000000d00780b */ /* 0x002fc40003f04000 */
[----:B------:R-:W-:Y:S02]  /*0210*/  FSETP.GEU.AND P2, PT, R13, 1.175494350822287508e-38, PT ;  /* 0x008000000d00780b */ /* 0x000fe40003f4e000 */
[C---:B--2---:R-:W-:Y:S02]  /*0220*/  FSETP.GT.AND P1, PT, R14.reuse, 8.50705917302346158658e+37, PT ;  /* 0x7e8000000e00780b */ /* 0x044fe40003f24000 */
[----:B------:R-:W-:-:S07]  /*0230*/  FSETP.GEU.AND P3, PT, R14, 1.175494350822287508e-38, PT ;  /* 0x008000000e00780b */ /* 0x000fce0003f6e000 */
[----:B------:R-:W-:-:S04]  /*0240*/  @P0 FMUL R13, R13, 0.25 ;  /* 0x3e8000000d0d0820 */ /* 0x000fc80000400000 */
[----:B------:R-:W-:Y:S01]  /*0250*/  @!P2 FMUL R13, R13, 16777216 ;  /* 0x4b8000000d0da820 */ /* 0x000fe20000400000 */
[----:B------:R-:W-:-:S04]  /*0260*/  @P1 FMUL R14, R14, 0.25 ;  /* 0x3e8000000e0e1820 */ /* 0x000fc80000400000 */
[----:B------:R-:W-:Y:S01]  /*0270*/  @!P3 FMUL R14, R14, 16777216 ;  /* 0x4b8000000e0eb820 */ /* 0x000fe20000400000 */
[----:B------:R-:W1:Y:S01]  /*0280*/  MUFU.RCP R13, R13 ;  /* 0x0000000d000d7308 */ /* 0x000e620000001000 */
[----:B------:R-:W-:-:S07]  /*0290*/  FSEL R12, R15, 1, P0 ;  /* 0x3f8000000f0c7808 */ /* 0x000fce0000000000 */
[----:B------:R-:W2:Y:S01]  /*02a0*/  MUFU.RCP R14, R14 ;  /* 0x0000000e000e7308 */ /* 0x000ea20000001000 */
[----:B------:R-:W-:Y:S01]  /*02b0*/  FSEL R15, R15, 1, P1 ;  /* 0x3f8000000f0f7808 */ /* 0x000fe20000800000 */
[----:B------:R-:W-:Y:S01]  /*02c0*/  @!P2 FMUL R12, R12, 16777216 ;  /* 0x4b8000000c0ca820 */ /* 0x000fe20000400000 */
[----:B---3--:R-:W-:-:S03]  /*02d0*/  FADD R4, R4, -R6 ;  /* 0x8000000604047221 */ /* 0x008fc60000000000 */
[----:B------:R-:W-:Y:S01]  /*02e0*/  @!P3 FMUL R15, R15, 16777216 ;  /* 0x4b8000000f0fb820 */ /* 0x000fe20000400000 */
[----:B------:R-:W-:Y:S01]  /*02f0*/  FADD R5, R5, -R7 ;  /* 0x8000000705057221 */ /* 0x000fe20000000000 */
[----:B-1----:R-:W-:Y:S02]  /*0300*/  FMUL R13, R13, R12 ;  /* 0x0000000c0d0d7220 */ /* 0x002fe40000400000 */
[----:B--2---:R-:W-:Y:S02]  /*0310*/  FMUL R6, R14, R15 ;  /* 0x0000000f0e067220 */ /* 0x004fe40000400000 */
[----:B------:R-:W-:Y:S02]  /*0320*/  FMUL R13, R4, R13 ;  /* 0x0000000d040d7220 */ /* 0x000fe40000400000 */
[----:B------:R-:W-:Y:S01]  /*0330*/  FMUL R6, R5, R6 ;  /* 0x0000000605067220 */ /* 0x000fe20000400000 */
[----:B0-----:R-:W-:-:S04]  /*0340*/  IMAD.WIDE R2, R0, 0x4, R2 ;  /* 0x0000000400027825 */ /* 0x001fc800078e0202 */
[----:B----4-:R-:W-:Y:S01]  /*0350*/  FFMA R8, R8, R13, R10 ;  /* 0x0000000d08087223 */ /* 0x010fe2000000000a */
[----:B------:R-:W-:-:S05]  /*0360*/  FFMA R9, R9, R6, R11 ;  /* 0x0000000609097223 */ /* 0x000fca000000000b */
[----:B------:R-:W-:Y:S01]  /*0370*/  STG.E.64 desc[UR4][R2.64], R8 ;  /* 0x0000000802007986 */ /* 0x000fe2000c101b04 */
[----:B------:R-:W-:Y:S05]  /*0380*/  EXIT ;  /* 0x000000000000794d */ /* 0x000fea0003800000 */
.L_x_0:
[----:B------:R-:W-:-:S00]  /*0390*/  BRA `(.L_x_0) ;  /* 0xfffffffc00fc7947 */ /* 0x000fc0000383ffff */
[----:B------:R-:W-:-:S00]  /*03a0*/  NOP ;  /* 0x0000000000007918 */ /* 0x000fc00000000000 */
        /* <DEDUP_REMOVED lines=13> */
.L_x_1:


//--------------------- .nv.global.init           --------------------------
	.section	.nv.global.init,"aw",@progbits
.nv.global.init:
	.type		_$_str,@object
	.size		_$_str,(_$_str_$_2 - _$_str)
_$_str:
        /*0000*/ 	.byte	0x5f, 0x5f, 0x43, 0x55, 0x44, 0x41, 0x5f, 0x46, 0x54, 0x5a, 0x00
	.type		_$_str_$_2,@object
	.size		_$_str_$_2,(.L_1 - _$_str_$_2)
_$_str_$_2:
        /*000b*/ 	.byte	0x5f, 0x5f, 0x43, 0x55, 0x44, 0x41, 0x5f, 0x50, 0x52, 0x45, 0x43, 0x5f, 0x53, 0x51, 0x52, 0x54
        /*001b*/ 	.byte	0x00
.L_1:


//--------------------- .nv.constant0.triton_poi_fused__native_batch_norm_legit_no_training_28 --------------------------
	.section	.nv.constant0.triton_poi_fused__native_batch_norm_legit_no_training_28,"a",@progbits
	.sectionflags	@""
	.align	4
.nv.constant0.triton_poi_fused__native_batch_norm_legit_no_training_28:
	.zero		580
